	.headerflags	@"EF_CUDA_TEXMODE_UNIFIED EF_CUDA_64BIT_ADDRESS EF_CUDA_SM80 EF_CUDA_VIRTUAL_SM(EF_CUDA_SM80)"
	.elftype	@"ET_EXEC"


//--------------------- .nv.info                  --------------------------
	.section	.nv.info,"",@"SHT_CUDA_INFO"
	.align	4


	//----- nvinfo : EIATTR_REGCOUNT
	.align		4
        /*0000*/ 	.byte	0x04, 0x2f
        /*0002*/ 	.short	(.L_1 - .L_0)
	.align		4
.L_0:
        /*0004*/ 	.word	index@(candidate7)
        /*0008*/ 	.word	0x00000020


	//----- nvinfo : EIATTR_MAX_STACK_SIZE
	.align		4
.L_1:
        /*000c*/ 	.byte	0x04, 0x23
        /*000e*/ 	.short	(.L_3 - .L_2)
	.align		4
.L_2:
        /*0010*/ 	.word	index@(candidate7)
        /*0014*/ 	.word	0x00000000


	//----- nvinfo : EIATTR_MIN_STACK_SIZE
	.align		4
.L_3:
        /*0018*/ 	.byte	0x04, 0x12
        /*001a*/ 	.short	(.L_5 - .L_4)
	.align		4
.L_4:
        /*001c*/ 	.word	index@(candidate7)
        /*0020*/ 	.word	0x00000000


	//----- nvinfo : EIATTR_FRAME_SIZE
	.align		4
.L_5:
        /*0024*/ 	.byte	0x04, 0x11
        /*0026*/ 	.short	(.L_7 - .L_6)
	.align		4
.L_6:
        /*0028*/ 	.word	index@(candidate7)
        /*002c*/ 	.word	0x00000000
.L_7:


//--------------------- .nv.info.candidate7       --------------------------
	.section	.nv.info.candidate7,"",@"SHT_CUDA_INFO"
	.align	4


	//----- nvinfo : EIATTR_CUDA_API_VERSION
	.align		4
        /*0000*/ 	.byte	0x04, 0x37
        /*0002*/ 	.short	(.L_9 - .L_8)
.L_8:
        /*0004*/ 	.word	0x00000075


	//----- nvinfo : EIATTR_SW2861232_WAR
	.align		4
.L_9:
        /*0008*/ 	.byte	0x01, 0x35
	.zero		2


	//----- nvinfo : EIATTR_PARAM_CBANK
	.align		4
        /*000c*/ 	.byte	0x04, 0x0a
        /*000e*/ 	.short	(.L_11 - .L_10)
	.align		4
.L_10:
        /*0010*/ 	.word	index@(.nv.constant0.candidate7)
        /*0014*/ 	.short	0x0160
        /*0016*/ 	.short	0x0018


	//----- nvinfo : EIATTR_CBANK_PARAM_SIZE
	.align		4
.L_11:
        /*0018*/ 	.byte	0x03, 0x19
        /*001a*/ 	.short	0x0018


	//----- nvinfo : EIATTR_KPARAM_INFO
	.align		4
        /*001c*/ 	.byte	0x04, 0x17
        /*001e*/ 	.short	(.L_13 - .L_12)
.L_12:
        /*0020*/ 	.word	0x00000000
        /*0024*/ 	.short	0x0002
        /*0026*/ 	.short	0x0010
        /*0028*/ 	.byte	0x00, 0xf0, 0x21, 0x00


	//----- nvinfo : EIATTR_KPARAM_INFO
	.align		4
.L_13:
        /*002c*/ 	.byte	0x04, 0x17
        /*002e*/ 	.short	(.L_15 - .L_14)
.L_14:
        /*0030*/ 	.word	0x00000000
        /*0034*/ 	.short	0x0001
        /*0036*/ 	.short	0x0008
        /*0038*/ 	.byte	0x00, 0xf0, 0x21, 0x00


	//----- nvinfo : EIATTR_KPARAM_INFO
	.align		4
.L_15:
        /*003c*/ 	.byte	0x04, 0x17
        /*003e*/ 	.short	(.L_17 - .L_16)
.L_16:
        /*0040*/ 	.word	0x00000000
        /*0044*/ 	.short	0x0000
        /*0046*/ 	.short	0x0000
        /*0048*/ 	.byte	0x00, 0xf0, 0x21, 0x00


	//----- nvinfo : EIATTR_MAXREG_COUNT
	.align		4
.L_17:
        /*004c*/ 	.byte	0x03, 0x1b
        /*004e*/ 	.short	0x0080


	//----- nvinfo : EIATTR_EXIT_INSTR_OFFSETS
	.align		4
        /*0050*/ 	.byte	0x04, 0x1c
        /*0052*/ 	.short	(.L_19 - .L_18)


	//   ....[0]....
.L_18:
        /*0054*/ 	.word	0x00000b70


	//----- nvinfo : EIATTR_MAX_THREADS
	.align		4
.L_19:
        /*0058*/ 	.byte	0x04, 0x05
        /*005a*/ 	.short	(.L_21 - .L_20)
.L_20:
        /*005c*/ 	.word	0x00000200
        /*0060*/ 	.word	0x00000001
        /*0064*/ 	.word	0x00000001
.L_21:


//--------------------- .nv.rel.action            --------------------------
	.section	.nv.rel.action,"",@"SHT_CUDA_RELOCINFO"
	.align	8
	.sectionentsize	8
        /*0000*/ 	.byte	0x4b, 0x00, 0x00, 0x00, 0x00, 0x00, 0x00, 0x00, 0x00, 0x02, 0x02, 0x08, 0x10, 0x0a, 0x2f, 0x22
        /* <DEDUP_REMOVED lines=13> */


//--------------------- .nv.constant0.candidate7  --------------------------
	.section	.nv.constant0.candidate7,"a",@progbits
	.align	4
.nv.constant0.candidate7:
	.zero		376


//--------------------- .text.candidate7          --------------------------
	.section	.text.candidate7,"ax",@progbits
	.sectionflags	@"SHF_BARRIERS=1"
	.sectioninfo	@"SHI_REGISTERS=32"
	.align	128
        .global         candidate7
        .type           candidate7,@function
        .size           candidate7,(.L_x_2 - candidate7)
        .other          candidate7,@"STO_CUDA_ENTRY STV_DEFAULT"
candidate7:
.text.candidate7:
[----:B------:R-:W-:-:S02]  /*0000*/  MOV R1, c[0x0][0x28] ;  /* 0x00000a0000017a02 */ /* 0x000fc40000000f00 */
[----:B------:R-:W0:Y:S01]  /*0010*/  S2R R7, SR_CTAID.X ;  /* 0x0000000000077919 */ /* 0x000e220000002500 */
[----:B------:R-:W-:Y:S01]  /*0020*/  HFMA2.MMA R6, -RZ, RZ, 0, 0 ;  /* 0x00000000ff067435 */ /* 0x000fe200000001ff */
[----:B------:R-:W-:Y:S01]  /*0030*/  MOV R4, RZ ;  /* 0x000000ff00047202 */ /* 0x000fe20000000f00 */
[----:B------:R-:W-:Y:S01]  /*0040*/  HFMA2.MMA R23, -RZ, RZ, 0, 0 ;  /* 0x00000000ff177435 */ /* 0x000fe200000001ff */
[----:B------:R-:W1:Y:S01]  /*0050*/  S2R R2, SR_TID.X ;  /* 0x0000000000027919 */ /* 0x000e620000002100 */
[----:B------:R-:W-:Y:S01]  /*0060*/  CS2R R10, SRZ ;  /* 0x00000000000a7805 */ /* 0x000fe2000001ff00 */
[----:B------:R-:W-:Y:S01]  /*0070*/  ULDC.64 UR4, c[0x0][0x118] ;  /* 0x0000460000047ab9 */ /* 0x000fe20000000a00 */
[----:B0-----:R-:W-:-:S04]  /*0080*/  IMAD.HI R27, R7, 0x5397829d, RZ ;  /* 0x5397829d071b7827 */ /* 0x001fc800078e02ff */
[----:B------:R-:W-:Y:S01]  /*0090*/  IMAD.HI R3, R7, -0x6db6db6d, R6 ;  /* 0x9249249307037827 */ /* 0x000fe200078e0206 */
[----:B------:R-:W-:Y:S02]  /*00a0*/  SHF.R.U32.HI R0, RZ, 0x1f, R27 ;  /* 0x0000001fff007819 */ /* 0x000fe4000001161b */
[----:B-1----:R-:W-:Y:S02]  /*00b0*/  SHF.R.S32.HI R24, RZ, 0x2, R2 ;  /* 0x00000002ff187819 */ /* 0x002fe40000011402 */
[----:B------:R-:W-:Y:S02]  /*00c0*/  LEA.HI.SX32 R27, R27, R0, 0x1c ;  /* 0x000000001b1b7211 */ /* 0x000fe400078fe2ff */
[----:B------:R-:W-:Y:S02]  /*00d0*/  SHF.R.U32.HI R0, RZ, 0x1f, R3 ;  /* 0x0000001fff007819 */ /* 0x000fe40000011603 */
[----:B------:R-:W-:Y:S01]  /*00e0*/  LOP3.LUT R9, R2, 0x1, RZ, 0xc0, !PT ;  /* 0x0000000102097812 */ /* 0x000fe200078ec0ff */
[----:B------:R-:W-:Y:S01]  /*00f0*/  IMAD R5, R27, -0x31, R7 ;  /* 0xffffffcf1b057824 */ /* 0x000fe200078e0207 */
[----:B------:R-:W-:-:S02]  /*0100*/  LEA.HI.SX32 R3, R3, R0, 0x1e ;  /* 0x0000000003037211 */ /* 0x000fc400078ff2ff */
[C---:B------:R-:W-:Y:S01]  /*0110*/  LOP3.LUT R0, R2.reuse, 0x2, RZ, 0xc0, !PT ;  /* 0x0000000202007812 */ /* 0x040fe200078ec0ff */
[----:B------:R-:W-:Y:S01]  /*0120*/  IMAD.HI R4, R5, -0x6db6db6d, R4 ;  /* 0x9249249305047827 */ /* 0x000fe200078e0204 */
[----:B------:R-:W-:Y:S02]  /*0130*/  LOP3.LUT R5, R2, 0xf, RZ, 0xc0, !PT ;  /* 0x0000000f02057812 */ /* 0x000fe400078ec0ff */
[----:B------:R-:W-:Y:S01]  /*0140*/  SHF.R.U32.HI R0, RZ, 0x1, R0 ;  /* 0x00000001ff007819 */ /* 0x000fe20000011600 */
[----:B------:R-:W-:Y:S01]  /*0150*/  IMAD R9, R24, 0xc4, R9 ;  /* 0x000000c418097824 */ /* 0x000fe200078e0209 */
[C---:B------:R-:W-:Y:S01]  /*0160*/  SHF.L.U32 R25, R2.reuse, 0x2, RZ ;  /* 0x0000000202197819 */ /* 0x040fe200000006ff */
[----:B------:R-:W-:Y:S01]  /*0170*/  IMAD R6, R3, -0x7, R7 ;  /* 0xfffffff903067824 */ /* 0x000fe200078e0207 */
[----:B------:R-:W-:Y:S02]  /*0180*/  SHF.R.U32.HI R3, RZ, 0x1f, R4 ;  /* 0x0000001fff037819 */ /* 0x000fe40000011604 */
[----:B------:R-:W-:-:S02]  /*0190*/  ISETP.GT.AND P0, PT, R2, 0x3f, PT ;  /* 0x0000003f0200780c */ /* 0x000fc40003f04270 */
[----:B------:R-:W-:Y:S01]  /*01a0*/  LEA R6, R6, R9, 0x1 ;  /* 0x0000000906067211 */ /* 0x000fe200078e08ff */
[----:B------:R-:W-:Y:S01]  /*01b0*/  HFMA2.MMA R9, -RZ, RZ, 0, 0 ;  /* 0x00000000ff097435 */ /* 0x000fe200000001ff */
[----:B------:R-:W-:Y:S02]  /*01c0*/  LEA.HI.SX32 R3, R4, R3, 0x1e ;  /* 0x0000000304037211 */ /* 0x000fe400078ff2ff */
[----:B------:R-:W-:Y:S02]  /*01d0*/  SHF.R.U32.HI R4, RZ, 0x4, R2 ;  /* 0x00000004ff047819 */ /* 0x000fe40000011602 */
[----:B------:R-:W-:Y:S01]  /*01e0*/  LEA R24, R24, 0x100, 0x6 ;  /* 0x0000010018187811 */ /* 0x000fe200078e30ff */
[----:B------:R-:W-:Y:S01]  /*01f0*/  IMAD R3, R3, 0x1c, R6 ;  /* 0x0000001c03037824 */ /* 0x000fe200078e0206 */
[----:B------:R-:W-:Y:S02]  /*0200*/  PRMT R4, R4, 0x2104, R5 ;  /* 0x0000210404047816 */ /* 0x000fe40000000005 */
[----:B------:R-:W-:Y:S01]  /*0210*/  LOP3.LUT R25, R25, 0xc, RZ, 0xc0, !PT ;  /* 0x0000000c19197812 */ /* 0x000fe200078ec0ff */
[----:B------:R-:W-:Y:S01]  /*0220*/  IMAD R28, R0, 0xe, R3 ;  /* 0x0000000e001c7824 */ /* 0x000fe200078e0203 */
[----:B------:R-:W-:-:S02]  /*0230*/  MOV R3, RZ ;  /* 0x000000ff00037202 */ /* 0x000fc40000000f00 */
[----:B------:R-:W-:-:S02]  /*0240*/  LEA R26, R27, R4, 0x11 ;  /* 0x000000041b1a7211 */ /* 0x000fc400078e88ff */
.L_x_0:
[----:B------:R-:W-:Y:S02]  /*0250*/  MOV R0, 0x4 ;  /* 0x0000000400007802 */ /* 0x000fe40000000f00 */
[----:B------:R-:W-:Y:S01]  /*0260*/  LEA R5, R3, R26, 0x4 ;  /* 0x0000001a03057211 */ /* 0x000fe200078e20ff */
[----:B------:R-:W-:Y:S06]  /*0270*/  BAR.SYNC 0x0 ;  /* 0x0000000000007b1d */ /* 0x000fec0000000000 */
[----:B------:R-:W-:-:S05]  /*0280*/  IMAD.WIDE R4, R5, R0, c[0x0][0x168] ;  /* 0x00005a0005047625 */ /* 0x000fca00078e0200 */
[----:B------:R-:W2:Y:S04]  /*0290*/  LDG.E.CONSTANT R13, [R4.64] ;  /* 0x00000004040d7981 */ /* 0x000ea8000c1e9900 */
[----:B------:R-:W3:Y:S04]  /*02a0*/  LDG.E.CONSTANT R15, [R4.64+0x8000] ;  /* 0x00800004040f7981 */ /* 0x000ee8000c1e9900 */
[----:B------:R-:W4:Y:S04]  /*02b0*/  LDG.E.CONSTANT R17, [R4.64+0x10000] ;  /* 0x0100000404117981 */ /* 0x000f28000c1e9900 */
[----:B------:R-:W5:Y:S01]  /*02c0*/  LDG.E.CONSTANT R19, [R4.64+0x18000] ;  /* 0x0180000404137981 */ /* 0x000f62000c1e9900 */
[----:B------:R-:W-:-:S03]  /*02d0*/  @!P0 IMAD R7, R3, 0xc40, R28 ;  /* 0x00000c4003078824 */ /* 0x000fc600078e021c */
[----:B------:R-:W5:Y:S01]  /*02e0*/  LDG.E.CONSTANT R29, [R4.64+0x20000] ;  /* 0x02000004041d7981 */ /* 0x000f62000c1e9900 */
[----:B------:R-:W-:-:S03]  /*02f0*/  @!P0 IMAD.WIDE R6, R7, R0, c[0x0][0x160] ;  /* 0x0000580007068625 */ /* 0x000fc600078e0200 */
[----:B------:R-:W5:Y:S04]  /*0300*/  LDG.E.CONSTANT R8, [R4.64+0x28000] ;  /* 0x0280000404087981 */ /* 0x000f68000c1e9900 */
[----:B------:R-:W5:Y:S04]  /*0310*/  LDG.E.CONSTANT R12, [R4.64+0x30000] ;  /* 0x03000004040c7981 */ /* 0x000f68000c1e9900 */
[----:B------:R-:W5:Y:S04]  /*0320*/  LDG.E.CONSTANT R14, [R4.64+0x38000] ;  /* 0x03800004040e7981 */ /* 0x000f68000c1e9900 */
[----:B------:R-:W5:Y:S04]  /*0330*/  LDG.E.CONSTANT R16, [R4.64+0x40000] ;  /* 0x0400000404107981 */ /* 0x000f68000c1e9900 */
[----:B------:R-:W5:Y:S04]  /*0340*/  LDG.E.CONSTANT R18, [R4.64+0x50000] ;  /* 0x0500000404127981 */ /* 0x000f68000c1e9900 */
[----:B------:R-:W5:Y:S04]  /*0350*/  LDG.E.CONSTANT R20, [R4.64+0x58000] ;  /* 0x0580000404147981 */ /* 0x000f68000c1e9900 */
[----:B------:R-:W5:Y:S04]  /*0360*/  LDG.E.CONSTANT R22, [R4.64+0x70000] ;  /* 0x0700000404167981 */ /* 0x000f68000c1e9900 */
[----:B------:R-:W5:Y:S04]  /*0370*/  @!P0 LDG.E.CONSTANT R21, [R6.64] ;  /* 0x0000000406158981 */ /* 0x000f68000c1e9900 */
[----:B--2---:R0:W-:Y:S04]  /*0380*/  STS [R2.X4+0x100], R13 ;  /* 0x0001000d02007388 */ /* 0x0041e80000004800 */
[----:B---3--:R-:W-:Y:S04]  /*0390*/  STS [R2.X4+0x900], R15 ;  /* 0x0009000f02007388 */ /* 0x008fe80000004800 */
[----:B----4-:R1:W-:Y:S04]  /*03a0*/  STS [R2.X4+0x1100], R17 ;  /* 0x0011001102007388 */ /* 0x0103e80000004800 */
[----:B-----5:R2:W-:Y:S04]  /*03b0*/  STS [R2.X4+0x1900], R19 ;  /* 0x0019001302007388 */ /* 0x0205e80000004800 */
[----:B0-----:R-:W3:Y:S04]  /*03c0*/  LDG.E.CONSTANT R13, [R4.64+0x48000] ;  /* 0x04800004040d7981 */ /* 0x001ee8000c1e9900 */
[----:B-1----:R-:W4:Y:S04]  /*03d0*/  LDG.E.CONSTANT R17, [R4.64+0x60000] ;  /* 0x0600000404117981 */ /* 0x002f28000c1e9900 */
[----:B--2---:R-:W2:Y:S04]  /*03e0*/  LDG.E.CONSTANT R19, [R4.64+0x68000] ;  /* 0x0680000404137981 */ /* 0x004ea8000c1e9900 */
[----:B------:R-:W5:Y:S04]  /*03f0*/  LDG.E.CONSTANT R15, [R4.64+0x78000] ;  /* 0x07800004040f7981 */ /* 0x000f68000c1e9900 */
[----:B------:R-:W-:Y:S04]  /*0400*/  STS [R2.X4+0x2100], R29 ;  /* 0x0021001d02007388 */ /* 0x000fe80000004800 */
[----:B------:R-:W-:Y:S04]  /*0410*/  STS [R2.X4+0x2900], R8 ;  /* 0x0029000802007388 */ /* 0x000fe80000004800 */
[----:B------:R-:W-:Y:S04]  /*0420*/  STS [R2.X4+0x3100], R12 ;  /* 0x0031000c02007388 */ /* 0x000fe80000004800 */
[----:B------:R-:W-:Y:S04]  /*0430*/  STS [R2.X4+0x3900], R14 ;  /* 0x0039000e02007388 */ /* 0x000fe80000004800 */
[----:B------:R-:W-:Y:S04]  /*0440*/  STS [R2.X4+0x4100], R16 ;  /* 0x0041001002007388 */ /* 0x000fe80000004800 */
[----:B------:R-:W-:Y:S04]  /*0450*/  STS [R2.X4+0x5100], R18 ;  /* 0x0051001202007388 */ /* 0x000fe80000004800 */
[----:B------:R-:W-:Y:S04]  /*0460*/  STS [R2.X4+0x5900], R20 ;  /* 0x0059001402007388 */ /* 0x000fe80000004800 */
[----:B------:R-:W-:Y:S04]  /*0470*/  STS [R2.X4+0x7100], R22 ;  /* 0x0071001602007388 */ /* 0x000fe80000004800 */
[----:B------:R-:W-:Y:S04]  /*0480*/  @!P0 STS [R2.X4], R21 ;  /* 0x0000001502008388 */ /* 0x000fe80000004800 */
[----:B---3--:R-:W-:Y:S04]  /*0490*/  STS [R2.X4+0x4900], R13 ;  /* 0x0049000d02007388 */ /* 0x008fe80000004800 */
[----:B----4-:R-:W-:Y:S04]  /*04a0*/  STS [R2.X4+0x6100], R17 ;  /* 0x0061001102007388 */ /* 0x010fe80000004800 */
[----:B--2---:R-:W-:Y:S04]  /*04b0*/  STS [R2.X4+0x6900], R19 ;  /* 0x0069001302007388 */ /* 0x004fe80000004800 */
[----:B-----5:R-:W-:Y:S04]  /*04c0*/  STS [R2.X4+0x7900], R15 ;  /* 0x0079000f02007388 */ /* 0x020fe80000004800 */
[----:B------:R-:W-:Y:S06]  /*04d0*/  BAR.SYNC 0x0 ;  /* 0x0000000000007b1d */ /* 0x000fec0000000000 */
[----:B------:R-:W-:Y:S04]  /*04e0*/  LDS R29, [R25] ;  /* 0x00000000191d7984 */ /* 0x000fe80000000800 */
[----:B------:R-:W0:Y:S04]  /*04f0*/  LDS.128 R4, [R24] ;  /* 0x0000000018047984 */ /* 0x000e280000000c00 */
[----:B------:R-:W1:Y:S04]  /*0500*/  LDS.128 R16, [R24+0x4000] ;  /* 0x0040000018107984 */ /* 0x000e680000000c00 */
[----:B------:R-:W2:Y:S04]  /*0510*/  LDS.128 R12, [R24+0x2000] ;  /* 0x00200000180c7984 */ /* 0x000ea80000000c00 */
[----:B------:R-:W3:Y:S01]  /*0520*/  LDS R8, [R25+0x10] ;  /* 0x0000100019087984 */ /* 0x000ee20000000800 */
[----:B0-----:R-:W-:-:S03]  /*0530*/  FFMA R4, R4, R29, R23 ;  /* 0x0000001d04047223 */ /* 0x001fc60000000017 */
[----:B------:R-:W0:Y:S01]  /*0540*/  LDS.128 R20, [R24+0x6000] ;  /* 0x0060000018147984 */ /* 0x000e220000000c00 */
[----:B-1----:R-:W-:-:S03]  /*0550*/  FFMA R16, R29, R16, R11 ;  /* 0x000000101d107223 */ /* 0x002fc6000000000b */
[----:B------:R-:W1:Y:S01]  /*0560*/  LDS R11, [R25+0x20] ;  /* 0x00002000190b7984 */ /* 0x000e620000000800 */
[----:B--2---:R-:W-:-:S04]  /*0570*/  FFMA R12, R29, R12, R10 ;  /* 0x0000000c1d0c7223 */ /* 0x004fc8000000000a */
[C---:B---3--:R-:W-:Y:S02]  /*0580*/  FFMA R13, R8.reuse, R13, R12 ;  /* 0x0000000d080d7223 */ /* 0x048fe4000000000c */
[----:B------:R-:W2:Y:S01]  /*0590*/  LDS R12, [R25+0x30] ;  /* 0x00003000190c7984 */ /* 0x000ea20000000800 */
[C---:B------:R-:W-:Y:S02]  /*05a0*/  FFMA R5, R8.reuse, R5, R4 ;  /* 0x0000000508057223 */ /* 0x040fe40000000004 */
[C---:B------:R-:W-:Y:S02]  /*05b0*/  FFMA R16, R8.reuse, R17, R16 ;  /* 0x0000001108107223 */ /* 0x040fe40000000010 */
[----:B0-----:R-:W-:Y:S02]  /*05c0*/  FFMA R20, R29, R20, R9 ;  /* 0x000000141d147223 */ /* 0x001fe40000000009 */
[----:B------:R-:W-:Y:S02]  /*05d0*/  LDS R29, [R25+0x60] ;  /* 0x00006000191d7984 */ /* 0x000fe40000000800 */
[----:B------:R-:W-:-:S02]  /*05e0*/  FFMA R20, R8, R21, R20 ;  /* 0x0000001508147223 */ /* 0x000fc40000000014 */
[C---:B-1----:R-:W-:Y:S01]  /*05f0*/  FFMA R13, R11.reuse, R14, R13 ;  /* 0x0000000e0b0d7223 */ /* 0x042fe2000000000d */
[----:B------:R-:W-:Y:S01]  /*0600*/  LDS R21, [R25+0x40] ;  /* 0x0000400019157984 */ /* 0x000fe20000000800 */
[C---:B------:R-:W-:Y:S02]  /*0610*/  FFMA R5, R11.reuse, R6, R5 ;  /* 0x000000060b057223 */ /* 0x040fe40000000005 */
[C---:B------:R-:W-:Y:S02]  /*0620*/  FFMA R18, R11.reuse, R18, R16 ;  /* 0x000000120b127223 */ /* 0x040fe40000000010 */
[----:B------:R-:W-:Y:S02]  /*0630*/  FFMA R14, R11, R22, R20 ;  /* 0x000000160b0e7223 */ /* 0x000fe40000000014 */
[----:B------:R-:W0:Y:S01]  /*0640*/  LDS.128 R8, [R24+0x2010] ;  /* 0x0020100018087984 */ /* 0x000e220000000c00 */
[----:B--2---:R-:W-:-:S03]  /*0650*/  FFMA R16, R12, R7, R5 ;  /* 0x000000070c107223 */ /* 0x004fc60000000005 */
[----:B------:R-:W1:Y:S01]  /*0660*/  LDS.128 R4, [R24+0x10] ;  /* 0x0000100018047984 */ /* 0x000e620000000c00 */
[C---:B------:R-:W-:Y:S02]  /*0670*/  FFMA R13, R12.reuse, R15, R13 ;  /* 0x0000000f0c0d7223 */ /* 0x040fe4000000000d */
[C---:B------:R-:W-:Y:S01]  /*0680*/  FFMA R22, R12.reuse, R19, R18 ;  /* 0x000000130c167223 */ /* 0x040fe20000000012 */
[----:B------:R-:W2:Y:S01]  /*0690*/  LDS R20, [R25+0x50] ;  /* 0x0000500019147984 */ /* 0x000ea20000000800 */
[----:B------:R-:W-:Y:S02]  /*06a0*/  FFMA R23, R12, R23, R14 ;  /* 0x000000170c177223 */ /* 0x000fe4000000000e */
[----:B0-----:R-:W-:Y:S02]  /*06b0*/  FFMA R8, R21, R8, R13 ;  /* 0x0000000815087223 */ /* 0x001fe4000000000d */
[----:B------:R-:W0:Y:S01]  /*06c0*/  LDS.128 R12, [R24+0x6010] ;  /* 0x00601000180c7984 */ /* 0x000e220000000c00 */
[----:B-1----:R-:W-:-:S03]  /*06d0*/  FFMA R4, R4, R21, R16 ;  /* 0x0000001504047223 */ /* 0x002fc60000000010 */
[----:B------:R-:W1:Y:S01]  /*06e0*/  LDS.128 R16, [R24+0x4010] ;  /* 0x0040100018107984 */ /* 0x000e620000000c00 */
[C---:B--2---:R-:W-:Y:S02]  /*06f0*/  FFMA R5, R20.reuse, R5, R4 ;  /* 0x0000000514057223 */ /* 0x044fe40000000004 */
[C---:B0-----:R-:W-:Y:S02]  /*0700*/  FFMA R23, R21.reuse, R12, R23 ;  /* 0x0000000c15177223 */ /* 0x041fe40000000017 */
[----:B------:R-:W0:Y:S01]  /*0710*/  LDS R12, [R25+0x70] ;  /* 0x00007000190c7984 */ /* 0x000e220000000800 */
[----:B-1----:R-:W-:Y:S02]  /*0720*/  FFMA R16, R21, R16, R22 ;  /* 0x0000001015107223 */ /* 0x002fe40000000016 */
[C---:B------:R-:W-:Y:S01]  /*0730*/  FFMA R9, R20.reuse, R9, R8 ;  /* 0x0000000914097223 */ /* 0x040fe20000000008 */
[----:B------:R-:W-:Y:S01]  /*0740*/  LDS R21, [R25+0x80] ;  /* 0x0000800019157984 */ /* 0x000fe20000000800 */
[----:B------:R-:W-:-:S02]  /*0750*/  FFMA R13, R20, R13, R23 ;  /* 0x0000000d140d7223 */ /* 0x000fc40000000017 */
[----:B------:R-:W-:Y:S02]  /*0760*/  FFMA R16, R20, R17, R16 ;  /* 0x0000001114107223 */ /* 0x000fe40000000010 */
[C---:B------:R-:W-:Y:S01]  /*0770*/  FFMA R5, R29.reuse, R6, R5 ;  /* 0x000000061d057223 */ /* 0x040fe20000000005 */
[----:B------:R-:W-:Y:S01]  /*0780*/  LDS R20, [R25+0x90] ;  /* 0x0000900019147984 */ /* 0x000fe20000000800 */
[C---:B------:R-:W-:Y:S02]  /*0790*/  FFMA R9, R29.reuse, R10, R9 ;  /* 0x0000000a1d097223 */ /* 0x040fe40000000009 */
[C---:B------:R-:W-:Y:S02]  /*07a0*/  FFMA R14, R29.reuse, R14, R13 ;  /* 0x0000000e1d0e7223 */ /* 0x040fe4000000000d */
[----:B------:R-:W-:Y:S02]  /*07b0*/  FFMA R18, R29, R18, R16 ;  /* 0x000000121d127223 */ /* 0x000fe40000000010 */
[----:B------:R-:W-:Y:S01]  /*07c0*/  LDS R29, [R25+0xe0] ;  /* 0x0000e000191d7984 */ /* 0x000fe20000000800 */
[----:B0-----:R-:W-:-:S02]  /*07d0*/  FFMA R16, R12, R7, R5 ;  /* 0x000000070c107223 */ /* 0x001fc40000000005 */
[C---:B------:R-:W-:Y:S01]  /*07e0*/  FFMA R17, R12.reuse, R11, R9 ;  /* 0x0000000b0c117223 */ /* 0x040fe20000000009 */
[----:B------:R-:W0:Y:S01]  /*07f0*/  LDS.128 R4, [R24+0x20] ;  /* 0x0000200018047984 */ /* 0x000e220000000c00 */
[C---:B------:R-:W-:Y:S02]  /*0800*/  FFMA R19, R12.reuse, R19, R18 ;  /* 0x000000130c137223 */ /* 0x040fe40000000012 */
[----:B------:R-:W-:Y:S01]  /*0810*/  FFMA R22, R12, R15, R14 ;  /* 0x0000000f0c167223 */ /* 0x000fe2000000000e */
[----:B------:R-:W1:Y:S04]  /*0820*/  LDS.128 R8, [R24+0x2020] ;  /* 0x0020200018087984 */ /* 0x000e680000000c00 */
[----:B------:R-:W2:Y:S01]  /*0830*/  LDS.128 R12, [R24+0x4020] ;  /* 0x00402000180c7984 */ /* 0x000ea20000000c00 */
[----:B0-----:R-:W-:-:S02]  /*0840*/  FFMA R4, R4, R21, R16 ;  /* 0x0000001504047223 */ /* 0x001fc40000000010 */
[C---:B-1----:R-:W-:Y:S02]  /*0850*/  FFMA R8, R21.reuse, R8, R17 ;  /* 0x0000000815087223 */ /* 0x042fe40000000011 */
[----:B--2---:R-:W-:Y:S02]  /*0860*/  FFMA R12, R21, R12, R19 ;  /* 0x0000000c150c7223 */ /* 0x004fe40000000013 */
[----:B------:R-:W0:Y:S01]  /*0870*/  LDS.128 R16, [R24+0x6020] ;  /* 0x0060200018107984 */ /* 0x000e220000000c00 */
[----:B------:R-:W-:-:S03]  /*0880*/  FFMA R4, R20, R5, R4 ;  /* 0x0000000514047223 */ /* 0x000fc60000000004 */
[----:B------:R-:W1:Y:S01]  /*0890*/  LDS R5, [R25+0xa0] ;  /* 0x0000a00019057984 */ /* 0x000e620000000800 */
[----:B------:R-:W-:-:S03]  /*08a0*/  FFMA R9, R20, R9, R8 ;  /* 0x0000000914097223 */ /* 0x000fc60000000008 */
[----:B------:R-:W2:Y:S01]  /*08b0*/  LDS R8, [R25+0xb0] ;  /* 0x0000b00019087984 */ /* 0x000ea20000000800 */
[C---:B------:R-:W-:Y:S02]  /*08c0*/  FFMA R12, R20.reuse, R13, R12 ;  /* 0x0000000d140c7223 */ /* 0x040fe4000000000c */
[----:B0-----:R-:W-:Y:S02]  /*08d0*/  FFMA R16, R21, R16, R22 ;  /* 0x0000001015107223 */ /* 0x001fe40000000016 */
[C---:B-1----:R-:W-:Y:S02]  /*08e0*/  FFMA R10, R5.reuse, R10, R9 ;  /* 0x0000000a050a7223 */ /* 0x042fe40000000009 */
[C---:B------:R-:W-:Y:S02]  /*08f0*/  FFMA R4, R5.reuse, R6, R4 ;  /* 0x0000000605047223 */ /* 0x040fe40000000004 */
[----:B------:R-:W-:Y:S02]  /*0900*/  FFMA R9, R20, R17, R16 ;  /* 0x0000001114097223 */ /* 0x000fe40000000010 */
[----:B------:R-:W-:Y:S04]  /*0910*/  LDS R17, [R25+0xc0] ;  /* 0x0000c00019117984 */ /* 0x000fe80000000800 */
[----:B------:R-:W0:Y:S01]  /*0920*/  LDS.128 R20, [R24+0x30] ;  /* 0x0000300018147984 */ /* 0x000e220000000c00 */
[----:B------:R-:W-:-:S02]  /*0930*/  FFMA R14, R5, R14, R12 ;  /* 0x0000000e050e7223 */ /* 0x000fc4000000000c */
[----:B------:R-:W-:Y:S01]  /*0940*/  FFMA R9, R5, R18, R9 ;  /* 0x0000001205097223 */ /* 0x000fe20000000009 */
[----:B------:R-:W1:Y:S01]  /*0950*/  LDS R16, [R25+0xd0] ;  /* 0x0000d00019107984 */ /* 0x000e620000000800 */
[----:B--2---:R-:W-:-:S03]  /*0960*/  FFMA R13, R8, R7, R4 ;  /* 0x00000007080d7223 */ /* 0x004fc60000000004 */
[----:B------:R-:W2:Y:S01]  /*0970*/  LDS.128 R4, [R24+0x2030] ;  /* 0x0020300018047984 */ /* 0x000ea20000000c00 */
[C---:B------:R-:W-:Y:S02]  /*0980*/  FFMA R12, R8.reuse, R11, R10 ;  /* 0x0000000b080c7223 */ /* 0x040fe4000000000a */
[C---:B------:R-:W-:Y:S02]  /*0990*/  FFMA R18, R8.reuse, R15, R14 ;  /* 0x0000000f08127223 */ /* 0x040fe4000000000e */
[----:B------:R-:W-:Y:S02]  /*09a0*/  FFMA R19, R8, R19, R9 ;  /* 0x0000001308137223 */ /* 0x000fe40000000009 */
[----:B------:R-:W3:Y:S01]  /*09b0*/  LDS.128 R8, [R24+0x4030] ;  /* 0x0040300018087984 */ /* 0x000ee20000000c00 */
[----:B0-----:R-:W-:-:S04]  /*09c0*/  FFMA R13, R20, R17, R13 ;  /* 0x00000011140d7223 */ /* 0x001fc8000000000d */
[C---:B-1----:R-:W-:Y:S02]  /*09d0*/  FFMA R21, R16.reuse, R21, R13 ;  /* 0x0000001510157223 */ /* 0x042fe4000000000d */
[----:B--2---:R-:W-:Y:S02]  /*09e0*/  FFMA R4, R17, R4, R12 ;  /* 0x0000000411047223 */ /* 0x004fe4000000000c */
[----:B------:R-:W0:Y:S02]  /*09f0*/  LDS.128 R12, [R24+0x6030] ;  /* 0x00603000180c7984 */ /* 0x000e240000000c00 */
[----:B------:R-:W-:Y:S02]  /*0a00*/  FFMA R5, R16, R5, R4 ;  /* 0x0000000510057223 */ /* 0x000fe40000000004 */
[----:B------:R-:W1:Y:S01]  /*0a10*/  LDS R4, [R25+0xf0] ;  /* 0x0000f00019047984 */ /* 0x000e620000000800 */
[----:B------:R-:W-:Y:S01]  /*0a20*/  IADD3 R3, R3, 0x1, RZ ;  /* 0x0000000103037810 */ /* 0x000fe20007ffe0ff */
[----:B---3--:R-:W-:-:S03]  /*0a30*/  FFMA R8, R17, R8, R18 ;  /* 0x0000000811087223 */ /* 0x008fc60000000012 */
[----:B------:R-:W-:Y:S01]  /*0a40*/  ISETP.NE.AND P1, PT, R3, 0x10, PT ;  /* 0x000000100300780c */ /* 0x000fe20003f25270 */
[----:B------:R-:W-:Y:S02]  /*0a50*/  FFMA R8, R16, R9, R8 ;  /* 0x0000000910087223 */ /* 0x000fe40000000008 */
[C---:B------:R-:W-:Y:S02]  /*0a60*/  FFMA R21, R29.reuse, R22, R21 ;  /* 0x000000161d157223 */ /* 0x040fe40000000015 */
[C---:B------:R-:W-:Y:S02]  /*0a70*/  FFMA R5, R29.reuse, R6, R5 ;  /* 0x000000061d057223 */ /* 0x040fe40000000005 */
[----:B------:R-:W-:Y:S02]  /*0a80*/  FFMA R8, R29, R10, R8 ;  /* 0x0000000a1d087223 */ /* 0x000fe40000000008 */
[----:B0-----:R-:W-:-:S04]  /*0a90*/  FFMA R12, R17, R12, R19 ;  /* 0x0000000c110c7223 */ /* 0x001fc80000000013 */
[----:B------:R-:W-:-:S04]  /*0aa0*/  FFMA R12, R16, R13, R12 ;  /* 0x0000000d100c7223 */ /* 0x000fc8000000000c */
[----:B------:R-:W-:Y:S02]  /*0ab0*/  FFMA R12, R29, R14, R12 ;  /* 0x0000000e1d0c7223 */ /* 0x000fe4000000000c */
[C---:B-1----:R-:W-:Y:S02]  /*0ac0*/  FFMA R23, R4.reuse, R23, R21 ;  /* 0x0000001704177223 */ /* 0x042fe40000000015 */
[C---:B------:R-:W-:Y:S02]  /*0ad0*/  FFMA R10, R4.reuse, R7, R5 ;  /* 0x00000007040a7223 */ /* 0x040fe40000000005 */
[C---:B------:R-:W-:Y:S02]  /*0ae0*/  FFMA R11, R4.reuse, R11, R8 ;  /* 0x0000000b040b7223 */ /* 0x040fe40000000008 */
[----:B------:R-:W-:Y:S01]  /*0af0*/  FFMA R9, R4, R15, R12 ;  /* 0x0000000f04097223 */ /* 0x000fe2000000000c */
[----:B------:R-:W-:Y:S05]  /*0b00*/  @P1 BRA `(.L_x_0) ;  /* 0xfffff74000001947 */ /* 0x000fea000383ffff */
[----:B------:R-:W-:-:S04]  /*0b10*/  IMAD R3, R27, 0x18800, R28 ;  /* 0x000188001b037824 */ /* 0x000fc800078e021c */
[----:B------:R-:W-:-:S05]  /*0b20*/  IMAD.WIDE R2, R3, R0, c[0x0][0x170] ;  /* 0x00005c0003027625 */ /* 0x000fca00078e0200 */
[----:B------:R-:W-:Y:S04]  /*0b30*/  STG.E [R2.64], R23 ;  /* 0x0000001702007986 */ /* 0x000fe8000c101904 */
[----:B------:R-:W-:Y:S04]  /*0b40*/  STG.E [R2.64+0x18800], R10 ;  /* 0x0188000a02007986 */ /* 0x000fe8000c101904 */
[----:B------:R-:W-:Y:S04]  /*0b50*/  STG.E [R2.64+0x31000], R11 ;  /* 0x0310000b02007986 */ /* 0x000fe8000c101904 */
[----:B------:R-:W-:Y:S01]  /*0b60*/  STG.E [R2.64+0x49800], R9 ;  /* 0x0498000902007986 */ /* 0x000fe2000c101904 */
[----:B------:R-:W-:Y:S05]  /*0b70*/  EXIT ;  /* 0x000000000000794d */ /* 0x000fea0003800000 */
.L_x_1:
[----:B------:R-:W-:-:S00]  /*0b80*/  BRA `(.L_x_1) ;  /* 0xfffffff000007947 */ /* 0x000fc0000383ffff */
[----:B------:R-:W-:-:S00]  /*0b90*/  NOP ;  /* 0x0000000000007918 */ /* 0x000fc00000000000 */
        /* <DEDUP_REMOVED lines=14> */
.L_x_2:


//--------------------- .nv.shared.candidate7     --------------------------
	.section	.nv.shared.candidate7,"aw",@nobits
	.align	4
.nv.shared.candidate7:
	.zero		33024
